//
// Generated by NVIDIA NVVM Compiler
//
// Compiler Build ID: CL-36424714
// Cuda compilation tools, release 13.0, V13.0.88
// Based on NVVM 20.0.0
//

.version 9.0
.target sm_100
.address_size 64

	// .globl	_Z11KernelBlackPdS_S_
.const .align 8 .b8 c[16];

.visible .entry _Z11KernelBlackPdS_S_(
	.param .u64 .ptr .align 1 _Z11KernelBlackPdS_S__param_0,
	.param .u64 .ptr .align 1 _Z11KernelBlackPdS_S__param_1,
	.param .u64 .ptr .align 1 _Z11KernelBlackPdS_S__param_2
)
{
	.reg .pred 	%p<3>;
	.reg .b32 	%r<22>;
	.reg .b64 	%rd<28>;
	.reg .b64 	%fd<13>;

	ld.param.u64 	%rd8, [_Z11KernelBlackPdS_S__param_0];
	ld.param.u64 	%rd9, [_Z11KernelBlackPdS_S__param_1];
	ld.param.u64 	%rd10, [_Z11KernelBlackPdS_S__param_2];
	mov.u32 	%r8, %ctaid.x;
	mov.u32 	%r9, %ntid.x;
	mov.u32 	%r10, %tid.x;
	mad.lo.s32 	%r21, %r8, %r9, %r10;
	add.s32 	%r2, %r21, 1;
	mov.u32 	%r11, %ctaid.y;
	mov.u32 	%r12, %ntid.y;
	mov.u32 	%r13, %tid.y;
	mad.lo.s32 	%r3, %r11, %r12, %r13;
	mul.lo.s32 	%r4, %r3, 513;
	add.s32 	%r5, %r4, 513;
	add.s32 	%r6, %r5, %r2;
	and.b32  	%r14, %r3, 1;
	setp.eq.b32 	%p1, %r14, 1;
	not.pred 	%p2, %p1;
	@%p2 bra 	$L__BB0_2;
	add.s32 	%r15, %r5, %r21;
	cvt.s64.s32 	%rd25, %r15;
	cvt.s64.s32 	%rd26, %r6;
	mov.u64 	%rd27, %rd25;
	bra.uni 	$L__BB0_3;
$L__BB0_2:
	cvt.s64.s32 	%rd25, %r6;
	add.s32 	%r16, %r5, %r21;
	cvt.s64.s32 	%rd27, %r16;
	mov.u64 	%rd26, %rd25;
	mov.u32 	%r21, %r2;
$L__BB0_3:
	add.s32 	%r17, %r21, %r4;
	mad.lo.s32 	%r18, %r3, 1026, 2052;
	shr.s32 	%r19, %r18, 1;
	add.s32 	%r20, %r21, %r19;
	cvta.to.global.u64 	%rd11, %rd10;
	cvta.to.global.u64 	%rd12, %rd8;
	cvta.to.global.u64 	%rd13, %rd9;
	mul.wide.s32 	%rd14, %r17, 8;
	add.s64 	%rd15, %rd12, %rd14;
	mul.wide.s32 	%rd16, %r20, 8;
	add.s64 	%rd17, %rd12, %rd16;
	shl.b64 	%rd18, %rd27, 3;
	add.s64 	%rd19, %rd12, %rd18;
	ld.global.f64 	%fd1, [%rd15];
	ld.global.f64 	%fd2, [%rd17];
	shl.b64 	%rd20, %rd25, 3;
	add.s64 	%rd21, %rd11, %rd20;
	ld.global.f64 	%fd3, [%rd19];
	add.f64 	%fd4, %fd1, %fd2;
	ld.const.f64 	%fd5, [c];
	ld.global.f64 	%fd6, [%rd21];
	add.f64 	%fd7, %fd4, %fd3;
	shl.b64 	%rd22, %rd26, 3;
	add.s64 	%rd23, %rd12, %rd22;
	ld.global.f64 	%fd8, [%rd23];
	add.f64 	%fd9, %fd7, %fd8;
	ld.const.f64 	%fd10, [c+8];
	mul.f64 	%fd11, %fd9, %fd10;
	fma.rn.f64 	%fd12, %fd5, %fd6, %fd11;
	add.s64 	%rd24, %rd13, %rd20;
	st.global.f64 	[%rd24], %fd12;
	ret;

}
	// .globl	_Z9KernelRedPdS_S_
.visible .entry _Z9KernelRedPdS_S_(
	.param .u64 .ptr .align 1 _Z9KernelRedPdS_S__param_0,
	.param .u64 .ptr .align 1 _Z9KernelRedPdS_S__param_1,
	.param .u64 .ptr .align 1 _Z9KernelRedPdS_S__param_2
)
{
	.reg .pred 	%p<3>;
	.reg .b32 	%r<22>;
	.reg .b64 	%rd<28>;
	.reg .b64 	%fd<13>;

	ld.param.u64 	%rd8, [_Z9KernelRedPdS_S__param_0];
	ld.param.u64 	%rd9, [_Z9KernelRedPdS_S__param_1];
	ld.param.u64 	%rd10, [_Z9KernelRedPdS_S__param_2];
	mov.u32 	%r8, %ctaid.x;
	mov.u32 	%r9, %ntid.x;
	mov.u32 	%r10, %tid.x;
	mad.lo.s32 	%r1, %r8, %r9, %r10;
	add.s32 	%r21, %r1, 1;
	mov.u32 	%r11, %ctaid.y;
	mov.u32 	%r12, %ntid.y;
	mov.u32 	%r13, %tid.y;
	mad.lo.s32 	%r3, %r11, %r12, %r13;
	mul.lo.s32 	%r4, %r3, 513;
	add.s32 	%r5, %r4, 513;
	add.s32 	%r6, %r5, %r21;
	and.b32  	%r14, %r3, 1;
	setp.eq.b32 	%p1, %r14, 1;
	not.pred 	%p2, %p1;
	@%p2 bra 	$L__BB1_2;
	cvt.s64.s32 	%rd25, %r6;
	add.s32 	%r15, %r5, %r1;
	cvt.s64.s32 	%rd27, %r15;
	mov.u64 	%rd26, %rd25;
	bra.uni 	$L__BB1_3;
$L__BB1_2:
	add.s32 	%r16, %r5, %r1;
	cvt.s64.s32 	%rd25, %r16;
	cvt.s64.s32 	%rd26, %r6;
	mov.u64 	%rd27, %rd25;
	mov.u32 	%r21, %r1;
$L__BB1_3:
	add.s32 	%r17, %r21, %r4;
	mad.lo.s32 	%r18, %r3, 1026, 2052;
	shr.s32 	%r19, %r18, 1;
	add.s32 	%r20, %r21, %r19;
	cvta.to.global.u64 	%rd11, %rd10;
	cvta.to.global.u64 	%rd12, %rd9;
	cvta.to.global.u64 	%rd13, %rd8;
	mul.wide.s32 	%rd14, %r17, 8;
	add.s64 	%rd15, %rd12, %rd14;
	mul.wide.s32 	%rd16, %r20, 8;
	add.s64 	%rd17, %rd12, %rd16;
	shl.b64 	%rd18, %rd27, 3;
	add.s64 	%rd19, %rd12, %rd18;
	ld.global.f64 	%fd1, [%rd15];
	ld.global.f64 	%fd2, [%rd17];
	shl.b64 	%rd20, %rd25, 3;
	add.s64 	%rd21, %rd11, %rd20;
	ld.global.f64 	%fd3, [%rd19];
	add.f64 	%fd4, %fd1, %fd2;
	ld.const.f64 	%fd5, [c];
	ld.global.f64 	%fd6, [%rd21];
	add.f64 	%fd7, %fd4, %fd3;
	shl.b64 	%rd22, %rd26, 3;
	add.s64 	%rd23, %rd12, %rd22;
	ld.global.f64 	%fd8, [%rd23];
	add.f64 	%fd9, %fd7, %fd8;
	ld.const.f64 	%fd10, [c+8];
	mul.f64 	%fd11, %fd9, %fd10;
	fma.rn.f64 	%fd12, %fd5, %fd6, %fd11;
	add.s64 	%rd24, %rd13, %rd20;
	st.global.f64 	[%rd24], %fd12;
	ret;

}


// ===== COMPILED SASS (sm_100) =====

	.target	sm_100

	.elftype	@"ET_EXEC"


//--------------------- .note.nv.tkinfo           --------------------------
	.section	.note.nv.tkinfo,"",@"SHT_NOTE"
	.sectionflags	@"SHF_NOTE_NV_TKINFO"
	.tkinfo
        /*0018*/ 	.word	0x00000002
        /*0030*/ 	.string	""
        /*0030*/ 	.string	"ptxas"
        /*0030*/ 	.string	"Cuda compilation tools, release 13.0, V13.0.88"
        /*0030*/ 	.string	"Build cuda_13.0.r13.0/compiler.36424714_0"
        /*0030*/ 	.string	"-arch sm_100 -m 64 "



//--------------------- .note.nv.cuinfo           --------------------------
	.section	.note.nv.cuinfo,"",@"SHT_NOTE"
	.sectionflags	@"SHF_NOTE_NV_CUINFO"
        /*0018*/ 	.short	0x0002
        /*001a*/ 	.short	0x0064
        /*001c*/ 	.short	0x0082
	.zero		2


//--------------------- .nv.info                  --------------------------
	.section	.nv.info,"",@"SHT_CUDA_INFO"
	.align	4


	//----- nvinfo : EIATTR_REGCOUNT
	.align		4
        /*0000*/ 	.byte	0x04, 0x2f
        /*0002*/ 	.short	(.L_2 - .L_1)
	.align		4
.L_1:
        /*0004*/ 	.word	index@(_Z11KernelBlackPdS_S_)
        /*0008*/ 	.word	0x00000014


	//----- nvinfo : EIATTR_FRAME_SIZE
	.align		4
.L_2:
        /*000c*/ 	.byte	0x04, 0x11
        /*000e*/ 	.short	(.L_4 - .L_3)
	.align		4
.L_3:
        /*0010*/ 	.word	index@(_Z11KernelBlackPdS_S_)
        /*0014*/ 	.word	0x00000000


	//----- nvinfo : EIATTR_REGCOUNT
	.align		4
.L_4:
        /*0018*/ 	.byte	0x04, 0x2f
        /*001a*/ 	.short	(.L_6 - .L_5)
	.align		4
.L_5:
        /*001c*/ 	.word	index@(_Z9KernelRedPdS_S_)
        /*0020*/ 	.word	0x00000012


	//----- nvinfo : EIATTR_FRAME_SIZE
	.align		4
.L_6:
        /*0024*/ 	.byte	0x04, 0x11
        /*0026*/ 	.short	(.L_8 - .L_7)
	.align		4
.L_7:
        /*0028*/ 	.word	index@(_Z9KernelRedPdS_S_)
        /*002c*/ 	.word	0x00000000


	//----- nvinfo : EIATTR_MIN_STACK_SIZE
	.align		4
.L_8:
        /*0030*/ 	.byte	0x04, 0x12
        /*0032*/ 	.short	(.L_10 - .L_9)
	.align		4
.L_9:
        /*0034*/ 	.word	index@(_Z9KernelRedPdS_S_)
        /*0038*/ 	.word	0x00000000


	//----- nvinfo : EIATTR_MIN_STACK_SIZE
	.align		4
.L_10:
        /*003c*/ 	.byte	0x04, 0x12
        /*003e*/ 	.short	(.L_12 - .L_11)
	.align		4
.L_11:
        /*0040*/ 	.word	index@(_Z11KernelBlackPdS_S_)
        /*0044*/ 	.word	0x00000000
.L_12:


//--------------------- .nv.compat                --------------------------
	.section	.nv.compat,"",@"SHT_CUDA_COMPAT_INFO"
	.align	4
        /*0000*/ 	.byte	0x02, 0x09, 0x00, 0x00, 0x02, 0x02, 0x01, 0x00, 0x02, 0x05, 0x05, 0x00, 0x03, 0x07, 0x01, 0x01
        /*0010*/ 	.byte	0x02, 0x03, 0x00, 0x00, 0x02, 0x06, 0x01, 0x00, 0x04, 0x0b, 0x08, 0x00, 0x01, 0x00, 0x00, 0x00
        /*0020*/ 	.byte	0x00, 0x00, 0x00, 0x00


//--------------------- .nv.info._Z9KernelRedPdS_S_ --------------------------
	.section	.nv.info._Z9KernelRedPdS_S_,"",@"SHT_CUDA_INFO"
	.sectionflags	@""
	.align	4


	//----- nvinfo : EIATTR_CUDA_API_VERSION
	.align		4
        /*0000*/ 	.byte	0x04, 0x37
        /*0002*/ 	.short	(.L_14 - .L_13)
.L_13:
        /*0004*/ 	.word	0x00000082


	//----- nvinfo : EIATTR_KPARAM_INFO
	.align		4
.L_14:
        /*0008*/ 	.byte	0x04, 0x17
        /*000a*/ 	.short	(.L_16 - .L_15)
.L_15:
        /*000c*/ 	.word	0x00000000
        /*0010*/ 	.short	0x0002
        /*0012*/ 	.short	0x0010
        /*0014*/ 	.byte	0x00, 0xf5, 0x21, 0x00


	//----- nvinfo : EIATTR_KPARAM_INFO
	.align		4
.L_16:
        /*0018*/ 	.byte	0x04, 0x17
        /*001a*/ 	.short	(.L_18 - .L_17)
.L_17:
        /*001c*/ 	.word	0x00000000
        /*0020*/ 	.short	0x0001
        /*0022*/ 	.short	0x0008
        /*0024*/ 	.byte	0x00, 0xf5, 0x21, 0x00


	//----- nvinfo : EIATTR_KPARAM_INFO
	.align		4
.L_18:
        /*0028*/ 	.byte	0x04, 0x17
        /*002a*/ 	.short	(.L_20 - .L_19)
.L_19:
        /*002c*/ 	.word	0x00000000
        /*0030*/ 	.short	0x0000
        /*0032*/ 	.short	0x0000
        /*0034*/ 	.byte	0x00, 0xf5, 0x21, 0x00


	//----- nvinfo : EIATTR_SPARSE_MMA_MASK
	.align		4
.L_20:
        /*0038*/ 	.byte	0x03, 0x50
        /*003a*/ 	.short	0x0000


	//----- nvinfo : EIATTR_MAXREG_COUNT
	.align		4
        /*003c*/ 	.byte	0x03, 0x1b
        /*003e*/ 	.short	0x00ff


	//----- nvinfo : EIATTR_MERCURY_ISA_VERSION
	.align		4
        /*0040*/ 	.byte	0x03, 0x5f
        /*0042*/ 	.short	0x0101


	//----- nvinfo : EIATTR_VRC_CTA_INIT_COUNT
	.align		4
        /*0044*/ 	.byte	0x02, 0x4a
	.zero		1
	.zero		1


	//----- nvinfo : EIATTR_EXIT_INSTR_OFFSETS
	.align		4
        /*0048*/ 	.byte	0x04, 0x1c
        /*004a*/ 	.short	(.L_22 - .L_21)


	//   ....[0]....
.L_21:
        /*004c*/ 	.word	0x00000350


	//----- nvinfo : EIATTR_CBANK_PARAM_SIZE
	.align		4
.L_22:
        /*0050*/ 	.byte	0x03, 0x19
        /*0052*/ 	.short	0x0018


	//----- nvinfo : EIATTR_PARAM_CBANK
	.align		4
        /*0054*/ 	.byte	0x04, 0x0a
        /*0056*/ 	.short	(.L_24 - .L_23)
	.align		4
.L_23:
        /*0058*/ 	.word	index@(.nv.constant0._Z9KernelRedPdS_S_)
        /*005c*/ 	.short	0x0380
        /*005e*/ 	.short	0x0018


	//----- nvinfo : EIATTR_SW_WAR
	.align		4
.L_24:
        /*0060*/ 	.byte	0x04, 0x36
        /*0062*/ 	.short	(.L_26 - .L_25)
.L_25:
        /*0064*/ 	.word	0x00000008
.L_26:


//--------------------- .nv.info._Z11KernelBlackPdS_S_ --------------------------
	.section	.nv.info._Z11KernelBlackPdS_S_,"",@"SHT_CUDA_INFO"
	.sectionflags	@""
	.align	4


	//----- nvinfo : EIATTR_CUDA_API_VERSION
	.align		4
        /*0000*/ 	.byte	0x04, 0x37
        /*0002*/ 	.short	(.L_28 - .L_27)
.L_27:
        /*0004*/ 	.word	0x00000082


	//----- nvinfo : EIATTR_KPARAM_INFO
	.align		4
.L_28:
        /*0008*/ 	.byte	0x04, 0x17
        /*000a*/ 	.short	(.L_30 - .L_29)
.L_29:
        /*000c*/ 	.word	0x00000000
        /*0010*/ 	.short	0x0002
        /*0012*/ 	.short	0x0010
        /*0014*/ 	.byte	0x00, 0xf5, 0x21, 0x00


	//----- nvinfo : EIATTR_KPARAM_INFO
	.align		4
.L_30:
        /*0018*/ 	.byte	0x04, 0x17
        /*001a*/ 	.short	(.L_32 - .L_31)
.L_31:
        /*001c*/ 	.word	0x00000000
        /*0020*/ 	.short	0x0001
        /*0022*/ 	.short	0x0008
        /*0024*/ 	.byte	0x00, 0xf5, 0x21, 0x00


	//----- nvinfo : EIATTR_KPARAM_INFO
	.align		4
.L_32:
        /*0028*/ 	.byte	0x04, 0x17
        /*002a*/ 	.short	(.L_34 - .L_33)
.L_33:
        /*002c*/ 	.word	0x00000000
        /*0030*/ 	.short	0x0000
        /*0032*/ 	.short	0x0000
        /*0034*/ 	.byte	0x00, 0xf5, 0x21, 0x00


	//----- nvinfo : EIATTR_SPARSE_MMA_MASK
	.align		4
.L_34:
        /*0038*/ 	.byte	0x03, 0x50
        /*003a*/ 	.short	0x0000


	//----- nvinfo : EIATTR_MAXREG_COUNT
	.align		4
        /*003c*/ 	.byte	0x03, 0x1b
        /*003e*/ 	.short	0x00ff


	//----- nvinfo : EIATTR_MERCURY_ISA_VERSION
	.align		4
        /*0040*/ 	.byte	0x03, 0x5f
        /*0042*/ 	.short	0x0101


	//----- nvinfo : EIATTR_VRC_CTA_INIT_COUNT
	.align		4
        /*0044*/ 	.byte	0x02, 0x4a
	.zero		1
	.zero		1


	//----- nvinfo : EIATTR_EXIT_INSTR_OFFSETS
	.align		4
        /*0048*/ 	.byte	0x04, 0x1c
        /*004a*/ 	.short	(.L_36 - .L_35)


	//   ....[0]....
.L_35:
        /*004c*/ 	.word	0x000003c0


	//----- nvinfo : EIATTR_CBANK_PARAM_SIZE
	.align		4
.L_36:
        /*0050*/ 	.byte	0x03, 0x19
        /*0052*/ 	.short	0x0018


	//----- nvinfo : EIATTR_PARAM_CBANK
	.align		4
        /*0054*/ 	.byte	0x04, 0x0a
        /*0056*/ 	.short	(.L_38 - .L_37)
	.align		4
.L_37:
        /*0058*/ 	.word	index@(.nv.constant0._Z11KernelBlackPdS_S_)
        /*005c*/ 	.short	0x0380
        /*005e*/ 	.short	0x0018


	//----- nvinfo : EIATTR_SW_WAR
	.align		4
.L_38:
        /*0060*/ 	.byte	0x04, 0x36
        /*0062*/ 	.short	(.L_40 - .L_39)
.L_39:
        /*0064*/ 	.word	0x00000008
.L_40:


//--------------------- .nv.callgraph             --------------------------
	.section	.nv.callgraph,"",@"SHT_CUDA_CALLGRAPH"
	.align	4
	.sectionentsize	8
	.align		4
        /*0000*/ 	.word	0x00000000
	.align		4
        /*0004*/ 	.word	0xffffffff
	.align		4
        /*0008*/ 	.word	0x00000000
	.align		4
        /*000c*/ 	.word	0xfffffffe
	.align		4
        /*0010*/ 	.word	0x00000000
	.align		4
        /*0014*/ 	.word	0xfffffffd
	.align		4
        /*0018*/ 	.word	0x00000000
	.align		4
        /*001c*/ 	.word	0xfffffffc


//--------------------- .nv.constant3             --------------------------
	.section	.nv.constant3,"a",@progbits
	.align	8
.nv.constant3:
	.type		c,@object
	.size		c,(.L_0 - c)
c:
	.zero		16
.L_0:


//--------------------- .text._Z9KernelRedPdS_S_  --------------------------
	.section	.text._Z9KernelRedPdS_S_,"ax",@progbits
	.align	128
        .global         _Z9KernelRedPdS_S_
        .type           _Z9KernelRedPdS_S_,@function
        .size           _Z9KernelRedPdS_S_,(.L_x_2 - _Z9KernelRedPdS_S_)
        .other          _Z9KernelRedPdS_S_,@"STO_CUDA_ENTRY STV_DEFAULT"
_Z9KernelRedPdS_S_:
.text._Z9KernelRedPdS_S_:
[----:B------:R-:W-:Y:S01]  /*0000*/  LDC R1, c[0x0][0x37c] ;  /* 0x0000df00ff017b82 */ /* 0x000fe20000000800 */
[----:B------:R-:W0:Y:S07]  /*0010*/  S2R R2, SR_TID.Y ;  /* 0x0000000000027919 */ /* 0x000e2e0000002200 */
[----:B------:R-:W1:Y:S01]  /*0020*/  LDC R0, c[0x0][0x360] ;  /* 0x0000d800ff007b82 */ /* 0x000e620000000800 */
[----:B------:R-:W-:Y:S01]  /*0030*/  IMAD.MOV.U32 R10, RZ, RZ, 0x402 ;  /* 0x00000402ff0a7424 */ /* 0x000fe200078e00ff */
[----:B------:R-:W2:Y:S01]  /*0040*/  LDCU.128 UR12, c[0x0][0x380] ;  /* 0x00007000ff0c77ac */ /* 0x000ea20008000c00 */
[----:B------:R-:W1:Y:S01]  /*0050*/  S2R R3, SR_TID.X ;  /* 0x0000000000037919 */ /* 0x000e620000002100 */
[----:B------:R-:W3:Y:S04]  /*0060*/  LDCU.64 UR6, c[0x0][0x390] ;  /* 0x00007200ff0677ac */ /* 0x000ee80008000a00 */
[----:B------:R-:W0:Y:S01]  /*0070*/  S2UR UR5, SR_CTAID.Y ;  /* 0x00000000000579c3 */ /* 0x000e220000002600 */
[----:B------:R-:W4:Y:S07]  /*0080*/  LDCU.128 UR8, c[0x3][URZ] ;  /* 0x00c00000ff0877ac */ /* 0x000f2e0008000c00 */
[----:B------:R-:W0:Y:S08]  /*0090*/  LDC R5, c[0x0][0x364] ;  /* 0x0000d900ff057b82 */ /* 0x000e300000000800 */
[----:B------:R-:W1:Y:S08]  /*00a0*/  S2UR UR4, SR_CTAID.X ;  /* 0x00000000000479c3 */ /* 0x000e700000002500 */
[----:B------:R-:W5:Y:S01]  /*00b0*/  LDC.64 R6, c[0x0][0x388] ;  /* 0x0000e200ff067b82 */ /* 0x000f620000000a00 */
[----:B0-----:R-:W-:-:S04]  /*00c0*/  IMAD R5, R5, UR5, R2 ;  /* 0x0000000505057c24 */ /* 0x001fc8000f8e0202 */
[C---:B------:R-:W-:Y:S01]  /*00d0*/  IMAD R9, R5.reuse, R10, 0x804 ;  /* 0x0000080405097424 */ /* 0x040fe200078e020a */
[----:B------:R-:W-:Y:S01]  /*00e0*/  LOP3.LUT R2, R5, 0x1, RZ, 0xc0, !PT ;  /* 0x0000000105027812 */ /* 0x000fe200078ec0ff */
[----:B-1----:R-:W-:-:S03]  /*00f0*/  IMAD R0, R0, UR4, R3 ;  /* 0x0000000400007c24 */ /* 0x002fc6000f8e0203 */
[----:B------:R-:W-:Y:S01]  /*0100*/  ISETP.NE.U32.AND P0, PT, R2, 0x1, PT ;  /* 0x000000010200780c */ /* 0x000fe20003f05070 */
[----:B------:R-:W-:Y:S01]  /*0110*/  IMAD.MOV.U32 R2, RZ, RZ, 0x201 ;  /* 0x00000201ff027424 */ /* 0x000fe200078e00ff */
[----:B------:R-:W0:Y:S01]  /*0120*/  LDCU.64 UR4, c[0x0][0x358] ;  /* 0x00006b00ff0477ac */ /* 0x000e220008000a00 */
[----:B------:R-:W-:Y:S02]  /*0130*/  VIADD R8, R0, 0x1 ;  /* 0x0000000100087836 */ /* 0x000fe40000000000 */
[----:B------:R-:W-:-:S04]  /*0140*/  IMAD R3, R5, R2, 0x201 ;  /* 0x0000020105037424 */ /* 0x000fc800078e0202 */
[----:B------:R-:W-:Y:S01]  /*0150*/  IMAD.IADD R2, R0, 0x1, R3 ;  /* 0x0000000100027824 */ /* 0x000fe200078e0203 */
[----:B------:R-:W-:-:S03]  /*0160*/  IADD3 R4, PT, PT, R8, R3, RZ ;  /* 0x0000000308047210 */ /* 0x000fc60007ffe0ff */
[----:B------:R-:W-:Y:S01]  /*0170*/  @P0 IMAD.MOV.U32 R8, RZ, RZ, R0 ;  /* 0x000000ffff080224 */ /* 0x000fe200078e0000 */
[----:B------:R-:W-:Y:S02]  /*0180*/  SHF.R.S32.HI R3, RZ, 0x1f, R2 ;  /* 0x0000001fff037819 */ /* 0x000fe40000011402 */
[C---:B--2---:R-:W-:Y:S01]  /*0190*/  LEA R12, P1, R2.reuse, UR14, 0x3 ;  /* 0x0000000e020c7c11 */ /* 0x044fe2000f8218ff */
[----:B------:R-:W-:Y:S01]  /*01a0*/  IMAD R11, R5, 0x201, R8 ;  /* 0x00000201050b7824 */ /* 0x000fe200078e0208 */
[----:B------:R-:W-:Y:S02]  /*01b0*/  LEA.HI.SX32 R9, R9, R8, 0x1f ;  /* 0x0000000809097211 */ /* 0x000fe400078ffaff */
[----:B------:R-:W-:Y:S01]  /*01c0*/  LEA.HI.X R13, R2, UR15, R3, 0x3, P1 ;  /* 0x0000000f020d7c11 */ /* 0x000fe200088f1c03 */
[----:B-----5:R-:W-:Y:S01]  /*01d0*/  IMAD.WIDE R10, R11, 0x8, R6 ;  /* 0x000000080b0a7825 */ /* 0x020fe200078e0206 */
[----:B------:R-:W-:-:S03]  /*01e0*/  SHF.R.S32.HI R5, RZ, 0x1f, R4 ;  /* 0x0000001fff057819 */ /* 0x000fc60000011404 */
[----:B------:R-:W-:Y:S01]  /*01f0*/  IMAD.WIDE R8, R9, 0x8, R6 ;  /* 0x0000000809087825 */ /* 0x000fe200078e0206 */
[C---:B------:R-:W-:Y:S01]  /*0200*/  LEA R14, P1, R4.reuse, UR14, 0x3 ;  /* 0x0000000e040e7c11 */ /* 0x040fe2000f8218ff */
[----:B0-----:R0:W2:Y:S04]  /*0210*/  LDG.E.64 R6, desc[UR4][R10.64] ;  /* 0x000000040a067981 */ /* 0x0010a8000c1e1b00 */
[----:B------:R-:W2:Y:S01]  /*0220*/  LDG.E.64 R8, desc[UR4][R8.64] ;  /* 0x0000000408087981 */ /* 0x000ea2000c1e1b00 */
[----:B------:R-:W-:-:S03]  /*0230*/  LEA.HI.X R15, R4, UR15, R5, 0x3, P1 ;  /* 0x0000000f040f7c11 */ /* 0x000fc600088f1c05 */
[----:B------:R-:W5:Y:S01]  /*0240*/  LDG.E.64 R12, desc[UR4][R12.64] ;  /* 0x000000040c0c7981 */ /* 0x000f62000c1e1b00 */
[----:B------:R-:W-:Y:S01]  /*0250*/  @P0 IMAD.MOV.U32 R4, RZ, RZ, R2 ;  /* 0x000000ffff040224 */ /* 0x000fe200078e0002 */
[----:B------:R-:W-:Y:S02]  /*0260*/  @P0 MOV R5, R3 ;  /* 0x0000000300050202 */ /* 0x000fe40000000f00 */
[----:B------:R-:W4:Y:S01]  /*0270*/  LDG.E.64 R14, desc[UR4][R14.64] ;  /* 0x000000040e0e7981 */ /* 0x000f22000c1e1b00 */
[C---:B------:R-:W-:Y:S01]  /*0280*/  IMAD.SHL.U32 R0, R4.reuse, 0x8, RZ ;  /* 0x0000000804007824 */ /* 0x040fe200078e00ff */
[----:B0-----:R-:W-:-:S04]  /*0290*/  SHF.L.U64.HI R10, R4, 0x3, R5 ;  /* 0x00000003040a7819 */ /* 0x001fc80000010205 */
[----:B---3--:R-:W-:-:S04]  /*02a0*/  IADD3 R4, P0, PT, R0, UR6, RZ ;  /* 0x0000000600047c10 */ /* 0x008fc8000ff1e0ff */
[----:B------:R-:W-:-:S05]  /*02b0*/  IADD3.X R5, PT, PT, R10, UR7, RZ, P0, !PT ;  /* 0x000000070a057c10 */ /* 0x000fca00087fe4ff */
[----:B------:R-:W3:Y:S01]  /*02c0*/  LDG.E.64 R2, desc[UR4][R4.64] ;  /* 0x0000000404027981 */ /* 0x000ee2000c1e1b00 */
[----:B--2---:R-:W-:Y:S01]  /*02d0*/  DADD R6, R6, R8 ;  /* 0x0000000006067229 */ /* 0x004fe20000000008 */
[----:B------:R-:W-:-:S04]  /*02e0*/  IADD3 R8, P0, PT, R0, UR12, RZ ;  /* 0x0000000c00087c10 */ /* 0x000fc8000ff1e0ff */
[----:B------:R-:W-:-:S03]  /*02f0*/  IADD3.X R9, PT, PT, R10, UR13, RZ, P0, !PT ;  /* 0x0000000d0a097c10 */ /* 0x000fc600087fe4ff */
[----:B-----5:R-:W-:-:S08]  /*0300*/  DADD R6, R12, R6 ;  /* 0x000000000c067229 */ /* 0x020fd00000000006 */
[----:B----4-:R-:W-:-:S08]  /*0310*/  DADD R6, R6, R14 ;  /* 0x0000000006067229 */ /* 0x010fd0000000000e */
[----:B------:R-:W-:-:S08]  /*0320*/  DMUL R6, R6, UR10 ;  /* 0x0000000a06067c28 */ /* 0x000fd00008000000 */
[----:B---3--:R-:W-:-:S07]  /*0330*/  DFMA R2, R2, UR8, R6 ;  /* 0x0000000802027c2b */ /* 0x008fce0008000006 */
[----:B------:R-:W-:Y:S01]  /*0340*/  STG.E.64 desc[UR4][R8.64], R2 ;  /* 0x0000000208007986 */ /* 0x000fe2000c101b04 */
[----:B------:R-:W-:Y:S05]  /*0350*/  EXIT ;  /* 0x000000000000794d */ /* 0x000fea0003800000 */
.L_x_0:
[----:B------:R-:W-:-:S00]  /*0360*/  BRA `(.L_x_0) ;  /* 0xfffffffc00fc7947 */ /* 0x000fc0000383ffff */
[----:B------:R-:W-:-:S00]  /*0370*/  NOP ;  /* 0x0000000000007918 */ /* 0x000fc00000000000 */
        /* <DEDUP_REMOVED lines=8> */
.L_x_2:


//--------------------- .text._Z11KernelBlackPdS_S_ --------------------------
	.section	.text._Z11KernelBlackPdS_S_,"ax",@progbits
	.align	128
        .global         _Z11KernelBlackPdS_S_
        .type           _Z11KernelBlackPdS_S_,@function
        .size           _Z11KernelBlackPdS_S_,(.L_x_3 - _Z11KernelBlackPdS_S_)
        .other          _Z11KernelBlackPdS_S_,@"STO_CUDA_ENTRY STV_DEFAULT"
_Z11KernelBlackPdS_S_:
.text._Z11KernelBlackPdS_S_:
        /* <DEDUP_REMOVED lines=12> */
[----:B0-----:R-:W-:-:S02]  /*00c0*/  IMAD R0, R0, UR5, R5 ;  /* 0x0000000500007c24 */ /* 0x001fc4000f8e0205 */
[----:B------:R-:W-:Y:S02]  /*00d0*/  IMAD.MOV.U32 R5, RZ, RZ, 0x201 ;  /* 0x00000201ff057424 */ /* 0x000fe400078e00ff */
[C---:B------:R-:W-:Y:S01]  /*00e0*/  IMAD R13, R0.reuse, R13, 0x804 ;  /* 0x00000804000d7424 */ /* 0x040fe200078e020d */
[----:B------:R-:W-:Y:S01]  /*00f0*/  LOP3.LUT R2, R0, 0x1, RZ, 0xc0, !PT ;  /* 0x0000000100027812 */ /* 0x000fe200078ec0ff */
[----:B-1----:R-:W-:-:S03]  /*0100*/  IMAD R4, R4, UR4, R3 ;  /* 0x0000000404047c24 */ /* 0x002fc6000f8e0203 */
[----:B------:R-:W-:Y:S01]  /*0110*/  ISETP.NE.U32.AND P0, PT, R2, 0x1, PT ;  /* 0x000000010200780c */ /* 0x000fe20003f05070 */
[----:B------:R-:W-:Y:S01]  /*0120*/  IMAD R3, R0, R5, 0x201 ;  /* 0x0000020100037424 */ /* 0x000fe200078e0205 */
[----:B------:R-:W0:Y:S01]  /*0130*/  LDCU.64 UR4, c[0x0][0x358] ;  /* 0x00006b00ff0477ac */ /* 0x000e220008000a00 */
[----:B------:R-:W-:-:S10]  /*0140*/  VIADD R2, R4, 0x1 ;  /* 0x0000000104027836 */ /* 0x000fd40000000000 */
[C---:B------:R-:W-:Y:S01]  /*0150*/  @!P0 IADD3 R7, PT, PT, R3.reuse, R4, RZ ;  /* 0x0000000403078210 */ /* 0x040fe20007ffe0ff */
[----:B------:R-:W-:Y:S02]  /*0160*/  @P0 IMAD.IADD R10, R3, 0x1, R4 ;  /* 0x00000001030a0824 */ /* 0x000fe400078e0204 */
[----:B------:R-:W-:Y:S01]  /*0170*/  @P0 IMAD.MOV.U32 R4, RZ, RZ, R2 ;  /* 0x000000ffff040224 */ /* 0x000fe200078e0002 */
[--C-:B------:R-:W-:Y:S02]  /*0180*/  @!P0 SHF.R.S32.HI R5, RZ, 0x1f, R7.reuse ;  /* 0x0000001fff058819 */ /* 0x100fe40000011407 */
[----:B------:R-:W-:Y:S01]  /*0190*/  @P0 SHF.R.S32.HI R15, RZ, 0x1f, R10 ;  /* 0x0000001fff0f0819 */ /* 0x000fe2000001140a */
[----:B------:R-:W-:Y:S01]  /*01a0*/  IMAD R11, R0, 0x201, R4 ;  /* 0x00000201000b7824 */ /* 0x000fe200078e0204 */
[----:B------:R-:W-:Y:S01]  /*01b0*/  LEA.HI.SX32 R13, R13, R4, 0x1f ;  /* 0x000000040d0d7211 */ /* 0x000fe200078ffaff */
[----:B------:R-:W-:Y:S01]  /*01c0*/  @!P0 IMAD.MOV.U32 R4, RZ, RZ, R7 ;  /* 0x000000ffff048224 */ /* 0x000fe200078e0007 */
[----:B------:R-:W-:Y:S01]  /*01d0*/  @!P0 MOV R7, R5 ;  /* 0x0000000500078202 */ /* 0x000fe20000000f00 */
[----:B------:R-:W-:Y:S01]  /*01e0*/  @P0 IMAD.MOV.U32 R5, RZ, RZ, R15 ;  /* 0x000000ffff050224 */ /* 0x000fe200078e000f */
[----:B------:R-:W-:Y:S01]  /*01f0*/  IADD3 R2, PT, PT, R2, R3, RZ ;  /* 0x0000000302027210 */ /* 0x000fe20007ffe0ff */
[----:B------:R-:W-:-:S02]  /*0200*/  @!P0 IMAD.MOV.U32 R6, RZ, RZ, R4 ;  /* 0x000000ffff068224 */ /* 0x000fc400078e0004 */
[----:B------:R-:W-:Y:S01]  /*0210*/  @P0 IMAD.MOV.U32 R4, RZ, RZ, R10 ;  /* 0x000000ffff040224 */ /* 0x000fe200078e000a */
[----:B------:R-:W-:Y:S01]  /*0220*/  SHF.R.S32.HI R3, RZ, 0x1f, R2 ;  /* 0x0000001fff037819 */ /* 0x000fe20000011402 */
[----:B-----5:R-:W-:-:S03]  /*0230*/  IMAD.WIDE R12, R13, 0x8, R8 ;  /* 0x000000080d0c7825 */ /* 0x020fc600078e0208 */
[C---:B--2---:R-:W-:Y:S01]  /*0240*/  LEA R16, P1, R4.reuse, UR8, 0x3 ;  /* 0x0000000804107c11 */ /* 0x044fe2000f8218ff */
[----:B------:R-:W-:Y:S02]  /*0250*/  IMAD.WIDE R10, R11, 0x8, R8 ;  /* 0x000000080b0a7825 */ /* 0x000fe400078e0208 */
[----:B0-----:R-:W2:Y:S01]  /*0260*/  LDG.E.64 R12, desc[UR4][R12.64] ;  /* 0x000000040c0c7981 */ /* 0x001ea2000c1e1b00 */
[----:B------:R-:W-:-:S03]  /*0270*/  LEA.HI.X R17, R4, UR9, R5, 0x3, P1 ;  /* 0x0000000904117c11 */ /* 0x000fc600088f1c05 */
[----:B------:R0:W2:Y:S01]  /*0280*/  LDG.E.64 R8, desc[UR4][R10.64] ;  /* 0x000000040a087981 */ /* 0x0000a2000c1e1b00 */
[----:B------:R-:W-:-:S03]  /*0290*/  LEA R14, P1, R2, UR8, 0x3 ;  /* 0x00000008020e7c11 */ /* 0x000fc6000f8218ff */
[----:B------:R-:W5:Y:S01]  /*02a0*/  LDG.E.64 R4, desc[UR4][R16.64] ;  /* 0x0000000410047981 */ /* 0x000f62000c1e1b00 */
[--C-:B------:R-:W-:Y:S02]  /*02b0*/  LEA.HI.X R15, R2, UR9, R3.reuse, 0x3, P1 ;  /* 0x00000009020f7c11 */ /* 0x100fe400088f1c03 */
[----:B------:R-:W-:Y:S01]  /*02c0*/  @P0 MOV R6, R2 ;  /* 0x0000000200060202 */ /* 0x000fe20000000f00 */
[----:B------:R-:W-:-:S03]  /*02d0*/  @P0 IMAD.MOV.U32 R7, RZ, RZ, R3 ;  /* 0x000000ffff070224 */ /* 0x000fc600078e0003 */
[----:B------:R-:W4:Y:S01]  /*02e0*/  LDG.E.64 R14, desc[UR4][R14.64] ;  /* 0x000000040e0e7981 */ /* 0x000f22000c1e1b00 */
[C---:B------:R-:W-:Y:S02]  /*02f0*/  SHF.L.U32 R0, R6.reuse, 0x3, RZ ;  /* 0x0000000306007819 */ /* 0x040fe400000006ff */
[----:B0-----:R-:W-:Y:S02]  /*0300*/  SHF.L.U64.HI R10, R6, 0x3, R7 ;  /* 0x00000003060a7819 */ /* 0x001fe40000010207 */
[----:B---3--:R-:W-:-:S04]  /*0310*/  IADD3 R6, P0, PT, R0, UR6, RZ ;  /* 0x0000000600067c10 */ /* 0x008fc8000ff1e0ff */
[----:B------:R-:W-:-:S05]  /*0320*/  IADD3.X R7, PT, PT, R10, UR7, RZ, P0, !PT ;  /* 0x000000070a077c10 */ /* 0x000fca00087fe4ff */
[----:B------:R-:W3:Y:S01]  /*0330*/  LDG.E.64 R2, desc[UR4][R6.64] ;  /* 0x0000000406027981 */ /* 0x000ee2000c1e1b00 */
[----:B--2---:R-:W-:-:S08]  /*0340*/  DADD R8, R8, R12 ;  /* 0x0000000008087229 */ /* 0x004fd0000000000c */
[----:B-----5:R-:W-:-:S08]  /*0350*/  DADD R4, R4, R8 ;  /* 0x0000000004047229 */ /* 0x020fd00000000008 */
[----:B----4-:R-:W-:Y:S01]  /*0360*/  DADD R4, R4, R14 ;  /* 0x0000000004047229 */ /* 0x010fe2000000000e */
[----:B------:R-:W-:-:S07]  /*0370*/  IADD3 R8, P0, PT, R0, UR10, RZ ;  /* 0x0000000a00087c10 */ /* 0x000fce000ff1e0ff */
[----:B------:R-:W-:Y:S01]  /*0380*/  DMUL R4, R4, UR14 ;  /* 0x0000000e04047c28 */ /* 0x000fe20008000000 */
[----:B------:R-:W-:-:S07]  /*0390*/  IADD3.X R9, PT, PT, R10, UR11, RZ, P0, !PT ;  /* 0x0000000b0a097c10 */ /* 0x000fce00087fe4ff */
[----:B---3--:R-:W-:-:S07]  /*03a0*/  DFMA R2, R2, UR12, R4 ;  /* 0x0000000c02027c2b */ /* 0x008fce0008000004 */
[----:B------:R-:W-:Y:S01]  /*03b0*/  STG.E.64 desc[UR4][R8.64], R2 ;  /* 0x0000000208007986 */ /* 0x000fe2000c101b04 */
[----:B------:R-:W-:Y:S05]  /*03c0*/  EXIT ;  /* 0x000000000000794d */ /* 0x000fea0003800000 */
.L_x_1:
        /* <DEDUP_REMOVED lines=11> */
.L_x_3:


//--------------------- .nv.shared.reserved.0     --------------------------
	.section	.nv.shared.reserved.0,"aw",@nobits
	.weak		__nv_reservedSMEM_offset_0_alias
	.size		__nv_reservedSMEM_offset_0_alias, 0, 64
	.other		__nv_reservedSMEM_offset_0_alias,@"STO_CUDA_RESERVED_SHARED STV_DEFAULT"
__nv_reservedSMEM_offset_0_alias:
	.zero		0
	.zero		64


//--------------------- .nv.constant0._Z9KernelRedPdS_S_ --------------------------
	.section	.nv.constant0._Z9KernelRedPdS_S_,"a",@progbits
	.sectionflags	@""
	.align	4
.nv.constant0._Z9KernelRedPdS_S_:
	.zero		920


//--------------------- .nv.constant0._Z11KernelBlackPdS_S_ --------------------------
	.section	.nv.constant0._Z11KernelBlackPdS_S_,"a",@progbits
	.sectionflags	@""
	.align	4
.nv.constant0._Z11KernelBlackPdS_S_:
	.zero		920


//--------------------- SYMBOLS --------------------------

	.type		.nv.reservedSmem.offset0,@object
	.size		.nv.reservedSmem.offset0,0x4
